//
// Generated by NVIDIA NVVM Compiler
//
// Compiler Build ID: CL-36424714
// Cuda compilation tools, release 13.0, V13.0.88
// Based on NVVM 20.0.0
//

.version 9.0
.target sm_100
.address_size 64

	// .globl	_Z17cudaReduction_miniPdPKd
.extern .func  (.param .b32 func_retval0) vprintf
(
	.param .b64 vprintf_param_0,
	.param .b64 vprintf_param_1
)
;
// shared_min_array has been demoted
.global .align 1 .b8 $str[38] = {10, 27, 91, 51, 50, 109, 77, 105, 110, 32, 98, 108, 111, 99, 32, 35, 37, 100, 32, 114, 101, 116, 117, 114, 110, 101, 100, 32, 37, 48, 46, 49, 53, 101, 27, 91, 109};

.visible .entry _Z17cudaReduction_miniPdPKd(
	.param .u32 _Z17cudaReduction_miniPdPKd_param_0,
	.param .u64 .ptr .align 1 _Z17cudaReduction_miniPdPKd_param_1,
	.param .u64 .ptr .align 1 _Z17cudaReduction_miniPdPKd_param_2
)
{
	.local .align 16 .b8 	__local_depot0[16];
	.reg .b64 	%SP;
	.reg .b64 	%SPL;
	.reg .pred 	%p<10>;
	.reg .b32 	%r<19>;
	.reg .b64 	%rd<13>;
	.reg .b64 	%fd<5>;
	// demoted variable
	.shared .align 8 .b8 shared_min_array[1024];
	mov.u64 	%SPL, __local_depot0;
	cvta.local.u64 	%SP, %SPL;
	ld.param.u32 	%r8, [_Z17cudaReduction_miniPdPKd_param_0];
	ld.param.u64 	%rd1, [_Z17cudaReduction_miniPdPKd_param_1];
	ld.param.u64 	%rd2, [_Z17cudaReduction_miniPdPKd_param_2];
	mov.u32 	%r18, %ntid.x;
	mov.u32 	%r2, %ctaid.x;
	mov.u32 	%r3, %tid.x;
	mad.lo.s32 	%r4, %r18, %r2, %r3;
	setp.ge.s32 	%p1, %r4, %r8;
	@%p1 bra 	$L__BB0_10;
	cvta.to.global.u64 	%rd3, %rd2;
	mul.wide.s32 	%rd4, %r4, 8;
	add.s64 	%rd5, %rd3, %rd4;
	ld.global.f64 	%fd2, [%rd5];
	shl.b32 	%r9, %r3, 3;
	mov.u32 	%r10, shared_min_array;
	add.s32 	%r5, %r10, %r9;
	st.shared.f64 	[%r5], %fd2;
	bar.sync 	0;
	setp.lt.u32 	%p2, %r18, 2;
	@%p2 bra 	$L__BB0_8;
$L__BB0_2:
	mov.u32 	%r6, %r18;
	shr.u32 	%r18, %r6, 1;
	setp.ge.u32 	%p3, %r3, %r18;
	@%p3 bra 	$L__BB0_7;
	add.s32 	%r11, %r18, %r3;
	setp.ge.s32 	%p4, %r11, %r8;
	add.s32 	%r12, %r4, %r18;
	max.u32 	%r13, %r4, %r12;
	setp.ge.u32 	%p5, %r13, %r8;
	or.pred  	%p6, %p5, %p4;
	@%p6 bra 	$L__BB0_7;
	shl.b32 	%r14, %r18, 3;
	add.s32 	%r15, %r5, %r14;
	ld.shared.f64 	%fd1, [%r15];
	ld.shared.f64 	%fd3, [%r5];
	setp.geu.f64 	%p7, %fd1, %fd3;
	@%p7 bra 	$L__BB0_6;
	st.shared.f64 	[%r5], %fd1;
$L__BB0_6:
	bar.sync 	0;
$L__BB0_7:
	setp.gt.u32 	%p8, %r6, 3;
	@%p8 bra 	$L__BB0_2;
$L__BB0_8:
	bar.sync 	0;
	setp.ne.s32 	%p9, %r3, 0;
	@%p9 bra 	$L__BB0_10;
	add.u64 	%rd6, %SP, 0;
	add.u64 	%rd7, %SPL, 0;
	ld.shared.f64 	%fd4, [shared_min_array];
	cvta.to.global.u64 	%rd8, %rd1;
	mul.wide.u32 	%rd9, %r2, 8;
	add.s64 	%rd10, %rd8, %rd9;
	st.global.f64 	[%rd10], %fd4;
	st.local.u32 	[%rd7], %r2;
	st.local.f64 	[%rd7+8], %fd4;
	mov.u64 	%rd11, $str;
	cvta.global.u64 	%rd12, %rd11;
	{ // callseq 0, 0
	.param .b64 param0;
	st.param.b64 	[param0], %rd12;
	.param .b64 param1;
	st.param.b64 	[param1], %rd6;
	.param .b32 retval0;
	call.uni (retval0), 
	vprintf, 
	(
	param0, 
	param1
	);
	ld.param.b32 	%r16, [retval0];
	} // callseq 0
	bar.sync 	0;
$L__BB0_10:
	ret;

}


// ===== COMPILED SASS (sm_100) =====

	.target	sm_100

	.elftype	@"ET_EXEC"


//--------------------- .note.nv.tkinfo           --------------------------
	.section	.note.nv.tkinfo,"",@"SHT_NOTE"
	.sectionflags	@"SHF_NOTE_NV_TKINFO"
	.tkinfo
        /*0018*/ 	.word	0x00000002
        /*0030*/ 	.string	""
        /*0030*/ 	.string	"ptxas"
        /*0030*/ 	.string	"Cuda compilation tools, release 13.0, V13.0.88"
        /*0030*/ 	.string	"Build cuda_13.0.r13.0/compiler.36424714_0"
        /*0030*/ 	.string	"-arch sm_100 -m 64 "



//--------------------- .note.nv.cuinfo           --------------------------
	.section	.note.nv.cuinfo,"",@"SHT_NOTE"
	.sectionflags	@"SHF_NOTE_NV_CUINFO"
        /*0018*/ 	.short	0x0002
        /*001a*/ 	.short	0x0064
        /*001c*/ 	.short	0x0082
	.zero		2


//--------------------- .nv.info                  --------------------------
	.section	.nv.info,"",@"SHT_CUDA_INFO"
	.align	4


	//----- nvinfo : EIATTR_REGCOUNT
	.align		4
        /*0000*/ 	.byte	0x04, 0x2f
        /*0002*/ 	.short	(.L_2 - .L_1)
	.align		4
.L_1:
        /*0004*/ 	.word	index@(_Z17cudaReduction_miniPdPKd)
        /*0008*/ 	.word	0x00000018


	//----- nvinfo : EIATTR_FRAME_SIZE
	.align		4
.L_2:
        /*000c*/ 	.byte	0x04, 0x11
        /*000e*/ 	.short	(.L_4 - .L_3)
	.align		4
.L_3:
        /*0010*/ 	.word	index@(_Z17cudaReduction_miniPdPKd)
        /*0014*/ 	.word	0x00000010


	//----- nvinfo : EIATTR_MIN_STACK_SIZE
	.align		4
.L_4:
        /*0018*/ 	.byte	0x04, 0x12
        /*001a*/ 	.short	(.L_6 - .L_5)
	.align		4
.L_5:
        /*001c*/ 	.word	index@(_Z17cudaReduction_miniPdPKd)
        /*0020*/ 	.word	0x00000010
.L_6:


//--------------------- .nv.compat                --------------------------
	.section	.nv.compat,"",@"SHT_CUDA_COMPAT_INFO"
	.align	4
        /*0000*/ 	.byte	0x02, 0x09, 0x00, 0x00, 0x02, 0x02, 0x01, 0x00, 0x02, 0x05, 0x05, 0x00, 0x03, 0x07, 0x01, 0x01
        /*0010*/ 	.byte	0x02, 0x03, 0x00, 0x00, 0x02, 0x06, 0x01, 0x00, 0x04, 0x0b, 0x08, 0x00, 0x01, 0x00, 0x00, 0x00
        /*0020*/ 	.byte	0x00, 0x00, 0x00, 0x00


//--------------------- .nv.info._Z17cudaReduction_miniPdPKd --------------------------
	.section	.nv.info._Z17cudaReduction_miniPdPKd,"",@"SHT_CUDA_INFO"
	.sectionflags	@""
	.align	4


	//----- nvinfo : EIATTR_CUDA_API_VERSION
	.align		4
        /*0000*/ 	.byte	0x04, 0x37
        /*0002*/ 	.short	(.L_8 - .L_7)
.L_7:
        /*0004*/ 	.word	0x00000082


	//----- nvinfo : EIATTR_KPARAM_INFO
	.align		4
.L_8:
        /*0008*/ 	.byte	0x04, 0x17
        /*000a*/ 	.short	(.L_10 - .L_9)
.L_9:
        /*000c*/ 	.word	0x00000000
        /*0010*/ 	.short	0x0002
        /*0012*/ 	.short	0x0010
        /*0014*/ 	.byte	0x00, 0xf5, 0x21, 0x00


	//----- nvinfo : EIATTR_KPARAM_INFO
	.align		4
.L_10:
        /*0018*/ 	.byte	0x04, 0x17
        /*001a*/ 	.short	(.L_12 - .L_11)
.L_11:
        /*001c*/ 	.word	0x00000000
        /*0020*/ 	.short	0x0001
        /*0022*/ 	.short	0x0008
        /*0024*/ 	.byte	0x00, 0xf5, 0x21, 0x00


	//----- nvinfo : EIATTR_KPARAM_INFO
	.align		4
.L_12:
        /*0028*/ 	.byte	0x04, 0x17
        /*002a*/ 	.short	(.L_14 - .L_13)
.L_13:
        /*002c*/ 	.word	0x00000000
        /*0030*/ 	.short	0x0000
        /*0032*/ 	.short	0x0000
        /*0034*/ 	.byte	0x00, 0xf0, 0x11, 0x00


	//----- nvinfo : EIATTR_SPARSE_MMA_MASK
	.align		4
.L_14:
        /*0038*/ 	.byte	0x03, 0x50
        /*003a*/ 	.short	0x0000


	//----- nvinfo : EIATTR_MAXREG_COUNT
	.align		4
        /*003c*/ 	.byte	0x03, 0x1b
        /*003e*/ 	.short	0x00ff


	//----- nvinfo : EIATTR_NUM_BARRIERS
	.align		4
        /*0040*/ 	.byte	0x02, 0x4c
        /*0042*/ 	.byte	0x01
	.zero		1


	//----- nvinfo : EIATTR_EXTERNS
	.align		4
        /*0044*/ 	.byte	0x04, 0x0f
        /*0046*/ 	.short	(.L_16 - .L_15)


	//   ....[0]....
	.align		4
.L_15:
        /*0048*/ 	.word	index@(vprintf)


	//----- nvinfo : EIATTR_MERCURY_ISA_VERSION
	.align		4
.L_16:
        /*004c*/ 	.byte	0x03, 0x5f
        /*004e*/ 	.short	0x0101


	//----- nvinfo : EIATTR_VRC_CTA_INIT_COUNT
	.align		4
        /*0050*/ 	.byte	0x02, 0x4a
	.zero		1
	.zero		1


	//----- nvinfo : EIATTR_SYSCALL_OFFSETS
	.align		4
        /*0054*/ 	.byte	0x04, 0x46
        /*0056*/ 	.short	(.L_18 - .L_17)


	//   ....[0]....
.L_17:
        /*0058*/ 	.word	0x00000420


	//----- nvinfo : EIATTR_EXIT_INSTR_OFFSETS
	.align		4
.L_18:
        /*005c*/ 	.byte	0x04, 0x1c
        /*005e*/ 	.short	(.L_20 - .L_19)


	//   ....[0]....
.L_19:
        /*0060*/ 	.word	0x000000c0


	//   ....[1]....
        /*0064*/ 	.word	0x00000320


	//   ....[2]....
        /*0068*/ 	.word	0x00000450


	//----- nvinfo : EIATTR_CRS_STACK_SIZE
	.align		4
.L_20:
        /*006c*/ 	.byte	0x04, 0x1e
        /*006e*/ 	.short	(.L_22 - .L_21)
.L_21:
        /*0070*/ 	.word	0x00000000


	//----- nvinfo : EIATTR_CBANK_PARAM_SIZE
	.align		4
.L_22:
        /*0074*/ 	.byte	0x03, 0x19
        /*0076*/ 	.short	0x0018


	//----- nvinfo : EIATTR_PARAM_CBANK
	.align		4
        /*0078*/ 	.byte	0x04, 0x0a
        /*007a*/ 	.short	(.L_24 - .L_23)
	.align		4
.L_23:
        /*007c*/ 	.word	index@(.nv.constant0._Z17cudaReduction_miniPdPKd)
        /*0080*/ 	.short	0x0380
        /*0082*/ 	.short	0x0018


	//----- nvinfo : EIATTR_SW_WAR
	.align		4
.L_24:
        /*0084*/ 	.byte	0x04, 0x36
        /*0086*/ 	.short	(.L_26 - .L_25)
.L_25:
        /*0088*/ 	.word	0x00000008
.L_26:


//--------------------- .nv.callgraph             --------------------------
	.section	.nv.callgraph,"",@"SHT_CUDA_CALLGRAPH"
	.align	4
	.sectionentsize	8
	.align		4
        /*0000*/ 	.word	0x00000000
	.align		4
        /*0004*/ 	.word	0xffffffff
	.align		4
        /*0008*/ 	.word	index@(_Z17cudaReduction_miniPdPKd)
	.align		4
        /*000c*/ 	.word	index@(vprintf)
	.align		4
        /*0010*/ 	.word	0x00000000
	.align		4
        /*0014*/ 	.word	0xfffffffe
	.align		4
        /*0018*/ 	.word	0x00000000
	.align		4
        /*001c*/ 	.word	0xfffffffd
	.align		4
        /*0020*/ 	.word	0x00000000
	.align		4
        /*0024*/ 	.word	0xfffffffc


//--------------------- .nv.constant4             --------------------------
	.section	.nv.constant4,"a",@progbits
	.align	8
	.align		8
.nv.constant4:
        /*0000*/ 	.dword	vprintf
	.align		8
        /*0008*/ 	.dword	$str


//--------------------- .text._Z17cudaReduction_miniPdPKd --------------------------
	.section	.text._Z17cudaReduction_miniPdPKd,"ax",@progbits
	.align	128
        .global         _Z17cudaReduction_miniPdPKd
        .type           _Z17cudaReduction_miniPdPKd,@function
        .size           _Z17cudaReduction_miniPdPKd,(.L_x_6 - _Z17cudaReduction_miniPdPKd)
        .other          _Z17cudaReduction_miniPdPKd,@"STO_CUDA_ENTRY STV_DEFAULT"
_Z17cudaReduction_miniPdPKd:
.text._Z17cudaReduction_miniPdPKd:
[----:B------:R-:W0:Y:S01]  /*0000*/  LDC R1, c[0x0][0x37c] ;  /* 0x0000df00ff017b82 */ /* 0x000e220000000800 */
[----:B------:R-:W1:Y:S01]  /*0010*/  S2R R12, SR_CTAID.X ;  /* 0x00000000000c7919 */ /* 0x000e620000002500 */
[----:B------:R-:W2:Y:S01]  /*0020*/  LDCU UR5, c[0x0][0x2fc] ;  /* 0x00005f80ff0577ac */ /* 0x000ea20008000800 */
[----:B0-----:R-:W-:Y:S01]  /*0030*/  VIADD R1, R1, 0xfffffff0 ;  /* 0xfffffff001017836 */ /* 0x001fe20000000000 */
[----:B------:R-:W1:Y:S01]  /*0040*/  S2R R13, SR_TID.X ;  /* 0x00000000000d7919 */ /* 0x000e620000002100 */
[----:B------:R-:W1:Y:S01]  /*0050*/  LDCU UR8, c[0x0][0x360] ;  /* 0x00006c00ff0877ac */ /* 0x000e620008000800 */
[----:B------:R-:W0:Y:S01]  /*0060*/  LDCU UR6, c[0x0][0x380] ;  /* 0x00007000ff0677ac */ /* 0x000e220008000800 */
[----:B------:R-:W3:Y:S02]  /*0070*/  LDCU UR4, c[0x0][0x2f8] ;  /* 0x00005f00ff0477ac */ /* 0x000ee40008000800 */
[----:B---3--:R-:W-:Y:S01]  /*0080*/  IADD3 R6, P1, PT, R1, UR4, RZ ;  /* 0x0000000401067c10 */ /* 0x008fe2000ff3e0ff */
[----:B-1----:R-:W-:-:S04]  /*0090*/  IMAD R9, R12, UR8, R13 ;  /* 0x000000080c097c24 */ /* 0x002fc8000f8e020d */
[----:B--2---:R-:W-:Y:S01]  /*00a0*/  IMAD.X R7, RZ, RZ, UR5, P1 ;  /* 0x00000005ff077e24 */ /* 0x004fe200088e06ff */
[----:B0-----:R-:W-:-:S13]  /*00b0*/  ISETP.GE.AND P0, PT, R9, UR6, PT ;  /* 0x0000000609007c0c */ /* 0x001fda000bf06270 */
[----:B------:R-:W-:Y:S05]  /*00c0*/  @P0 EXIT ;  /* 0x000000000000094d */ /* 0x000fea0003800000 */
[----:B------:R-:W0:Y:S01]  /*00d0*/  LDC.64 R2, c[0x0][0x390] ;  /* 0x0000e400ff027b82 */ /* 0x000e220000000a00 */
[----:B------:R-:W1:Y:S01]  /*00e0*/  LDCU.64 UR6, c[0x0][0x358] ;  /* 0x00006b00ff0677ac */ /* 0x000e620008000a00 */
[----:B0-----:R-:W-:-:S06]  /*00f0*/  IMAD.WIDE R2, R9, 0x8, R2 ;  /* 0x0000000809027825 */ /* 0x001fcc00078e0202 */
[----:B-1----:R-:W2:Y:S01]  /*0100*/  LDG.E.64 R2, desc[UR6][R2.64] ;  /* 0x0000000602027981 */ /* 0x002ea2000c1e1b00 */
[----:B------:R-:W0:Y:S01]  /*0110*/  S2UR UR5, SR_CgaCtaId ;  /* 0x00000000000579c3 */ /* 0x000e220000008800 */
[----:B------:R-:W-:Y:S01]  /*0120*/  IMAD.U32 R0, RZ, RZ, UR8 ;  /* 0x00000008ff007e24 */ /* 0x000fe2000f8e00ff */
[----:B------:R-:W-:-:S04]  /*0130*/  UMOV UR4, 0x400 ;  /* 0x0000040000047882 */ /* 0x000fc80000000000 */
[----:B------:R-:W-:Y:S01]  /*0140*/  ISETP.GE.U32.AND P0, PT, R0, 0x2, PT ;  /* 0x000000020000780c */ /* 0x000fe20003f06070 */
[----:B0-----:R-:W-:-:S06]  /*0150*/  ULEA UR4, UR5, UR4, 0x18 ;  /* 0x0000000405047291 */ /* 0x001fcc000f8ec0ff */
[----:B------:R-:W-:-:S05]  /*0160*/  LEA R11, R13, UR4, 0x3 ;  /* 0x000000040d0b7c11 */ /* 0x000fca000f8e18ff */
[----:B------:R-:W0:Y:S01]  /*0170*/  LDCU UR4, c[0x0][0x380] ;  /* 0x00007000ff0477ac */ /* 0x000e220008000800 */
[----:B--2---:R1:W-:Y:S01]  /*0180*/  STS.64 [R11], R2 ;  /* 0x000000020b007388 */ /* 0x0043e20000000a00 */
[----:B------:R-:W-:Y:S06]  /*0190*/  BAR.SYNC.DEFER_BLOCKING 0x0 ;  /* 0x0000000000007b1d */ /* 0x000fec0000010000 */
[----:B0-----:R-:W-:Y:S05]  /*01a0*/  @!P0 BRA `(.L_x_0) ;  /* 0x0000000000508947 */ /* 0x001fea0003800000 */
.L_x_3:
[--C-:B-1----:R-:W-:Y:S01]  /*01b0*/  IMAD.MOV.U32 R2, RZ, RZ, R0.reuse ;  /* 0x000000ffff027224 */ /* 0x102fe200078e0000 */
[----:B------:R-:W-:Y:S01]  /*01c0*/  SHF.R.U32.HI R0, RZ, 0x1, R0 ;  /* 0x00000001ff007819 */ /* 0x000fe20000011600 */
[----:B------:R-:W-:Y:S03]  /*01d0*/  BSSY.RECONVERGENT B0, `(.L_x_1) ;  /* 0x0000010000007945 */ /* 0x000fe60003800200 */
[----:B------:R-:W-:Y:S02]  /*01e0*/  ISETP.GE.U32.AND P0, PT, R13, R0, PT ;  /* 0x000000000d00720c */ /* 0x000fe40003f06070 */
[----:B------:R-:W-:-:S11]  /*01f0*/  ISETP.GT.U32.AND P1, PT, R2, 0x3, PT ;  /* 0x000000030200780c */ /* 0x000fd60003f24070 */
[----:B0-----:R-:W-:Y:S05]  /*0200*/  @P0 BRA `(.L_x_2) ;  /* 0x0000000000300947 */ /* 0x001fea0003800000 */
[----:B------:R-:W-:Y:S01]  /*0210*/  IMAD.IADD R2, R0, 0x1, R13 ;  /* 0x0000000100027824 */ /* 0x000fe200078e020d */
[----:B------:R-:W-:-:S04]  /*0220*/  VIADDMNMX.U32 R3, R9, R0, R9, !PT ;  /* 0x0000000009037246 */ /* 0x000fc80007800009 */
[----:B------:R-:W-:-:S04]  /*0230*/  ISETP.GE.AND P0, PT, R2, UR4, PT ;  /* 0x0000000402007c0c */ /* 0x000fc8000bf06270 */
[----:B------:R-:W-:-:S13]  /*0240*/  ISETP.GE.U32.OR P0, PT, R3, UR4, P0 ;  /* 0x0000000403007c0c */ /* 0x000fda0008706470 */
[----:B------:R-:W-:Y:S05]  /*0250*/  @P0 BRA `(.L_x_2) ;  /* 0x00000000001c0947 */ /* 0x000fea0003800000 */
[----:B------:R-:W-:Y:S01]  /*0260*/  IMAD R4, R0, 0x8, R11 ;  /* 0x0000000800047824 */ /* 0x000fe200078e020b */
[----:B------:R-:W-:Y:S01]  /*0270*/  LDS.64 R2, [R11] ;  /* 0x000000000b027984 */ /* 0x000fe20000000a00 */
[----:B------:R-:W-:Y:S05]  /*0280*/  WARPSYNC.ALL ;  /* 0x0000000000007948 */ /* 0x000fea0003800000 */
[----:B------:R-:W0:Y:S02]  /*0290*/  LDS.64 R4, [R4] ;  /* 0x0000000004047984 */ /* 0x000e240000000a00 */
[----:B0-----:R-:W-:-:S14]  /*02a0*/  DSETP.GEU.AND P0, PT, R4, R2, PT ;  /* 0x000000020400722a */ /* 0x001fdc0003f0e000 */
[----:B------:R0:W-:Y:S01]  /*02b0*/  @!P0 STS.64 [R11], R4 ;  /* 0x000000040b008388 */ /* 0x0001e20000000a00 */
[----:B------:R-:W-:Y:S06]  /*02c0*/  BAR.SYNC.DEFER_BLOCKING 0x0 ;  /* 0x0000000000007b1d */ /* 0x000fec0000010000 */
.L_x_2:
[----:B------:R-:W-:Y:S05]  /*02d0*/  BSYNC.RECONVERGENT B0 ;  /* 0x0000000000007941 */ /* 0x000fea0003800200 */
.L_x_1:
[----:B------:R-:W-:Y:S05]  /*02e0*/  @P1 BRA `(.L_x_3) ;  /* 0xfffffffc00b01947 */ /* 0x000fea000383ffff */
.L_x_0:
[----:B------:R-:W-:Y:S05]  /*02f0*/  WARPSYNC.ALL ;  /* 0x0000000000007948 */ /* 0x000fea0003800000 */
[----:B------:R-:W-:Y:S01]  /*0300*/  BAR.SYNC.DEFER_BLOCKING 0x0 ;  /* 0x0000000000007b1d */ /* 0x000fe20000010000 */
[----:B------:R-:W-:-:S13]  /*0310*/  ISETP.NE.AND P0, PT, R13, RZ, PT ;  /* 0x000000ff0d00720c */ /* 0x000fda0003f05270 */
[----:B------:R-:W-:Y:S05]  /*0320*/  @P0 EXIT ;  /* 0x000000000000094d */ /* 0x000fea0003800000 */
[----:B------:R-:W2:Y:S01]  /*0330*/  S2UR UR5, SR_CgaCtaId ;  /* 0x00000000000579c3 */ /* 0x000ea20000008800 */
[----:B------:R-:W-:Y:S01]  /*0340*/  UMOV UR4, 0x400 ;  /* 0x0000040000047882 */ /* 0x000fe20000000000 */
[----:B------:R-:W-:Y:S01]  /*0350*/  MOV R0, 0x0 ;  /* 0x0000000000007802 */ /* 0x000fe20000000f00 */
[----:B------:R-:W-:Y:S05]  /*0360*/  STL [R1], R12 ;  /* 0x0000000c01007387 */ /* 0x000fea0000100800 */
[----:B------:R-:W3:Y:S08]  /*0370*/  LDC.64 R8, c[0x0][0x388] ;  /* 0x0000e200ff087b82 */ /* 0x000ef00000000a00 */
[----:B01----:R0:W1:Y:S01]  /*0380*/  LDC.64 R10, c[0x4][R0] ;  /* 0x01000000000a7b82 */ /* 0x0030620000000a00 */
[----:B--2---:R-:W-:Y:S01]  /*0390*/  ULEA UR4, UR5, UR4, 0x18 ;  /* 0x0000000405047291 */ /* 0x004fe2000f8ec0ff */
[----:B---3--:R-:W-:-:S08]  /*03a0*/  IMAD.WIDE.U32 R8, R12, 0x8, R8 ;  /* 0x000000080c087825 */ /* 0x008fd000078e0008 */
[----:B------:R-:W2:Y:S02]  /*03b0*/  LDS.64 R2, [UR4] ;  /* 0x00000004ff027984 */ /* 0x000ea40008000a00 */
[----:B------:R-:W3:Y:S02]  /*03c0*/  LDCU.64 UR4, c[0x4][0x8] ;  /* 0x01000100ff0477ac */ /* 0x000ee40008000a00 */
[----:B---3--:R-:W-:Y:S02]  /*03d0*/  IMAD.U32 R4, RZ, RZ, UR4 ;  /* 0x00000004ff047e24 */ /* 0x008fe4000f8e00ff */
[----:B------:R-:W-:Y:S01]  /*03e0*/  IMAD.U32 R5, RZ, RZ, UR5 ;  /* 0x00000005ff057e24 */ /* 0x000fe2000f8e00ff */
[----:B--2---:R0:W-:Y:S04]  /*03f0*/  STG.E.64 desc[UR6][R8.64], R2 ;  /* 0x0000000208007986 */ /* 0x0041e8000c101b06 */
[----:B-1----:R0:W-:Y:S02]  /*0400*/  STL.64 [R1+0x8], R2 ;  /* 0x0000080201007387 */ /* 0x0021e40000100a00 */
[----:B------:R-:W-:-:S07]  /*0410*/  LEPC R20, `(.L_x_4) ;  /* 0x000000001014794e */ /* 0x000fce0000000000 */
[----:B0-----:R-:W-:Y:S05]  /*0420*/  CALL.ABS.NOINC R10 ;  /* 0x000000000a007343 */ /* 0x001fea0003c00000 */
.L_x_4:
[----:B------:R-:W-:Y:S05]  /*0430*/  WARPSYNC.ALL ;  /* 0x0000000000007948 */ /* 0x000fea0003800000 */
[----:B------:R-:W-:Y:S06]  /*0440*/  BAR.SYNC.DEFER_BLOCKING 0x0 ;  /* 0x0000000000007b1d */ /* 0x000fec0000010000 */
[----:B------:R-:W-:Y:S05]  /*0450*/  EXIT ;  /* 0x000000000000794d */ /* 0x000fea0003800000 */
.L_x_5:
[----:B------:R-:W-:-:S00]  /*0460*/  BRA `(.L_x_5) ;  /* 0xfffffffc00fc7947 */ /* 0x000fc0000383ffff */
[----:B------:R-:W-:-:S00]  /*0470*/  NOP ;  /* 0x0000000000007918 */ /* 0x000fc00000000000 */
        /* <DEDUP_REMOVED lines=8> */
.L_x_6:


//--------------------- .nv.global.init           --------------------------
	.section	.nv.global.init,"aw",@progbits
.nv.global.init:
	.type		$str,@object
	.size		$str,(.L_0 - $str)
$str:
        /*0000*/ 	.byte	0x0a, 0x1b, 0x5b, 0x33, 0x32, 0x6d, 0x4d, 0x69, 0x6e, 0x20, 0x62, 0x6c, 0x6f, 0x63, 0x20, 0x23
        /*0010*/ 	.byte	0x25, 0x64, 0x20, 0x72, 0x65, 0x74, 0x75, 0x72, 0x6e, 0x65, 0x64, 0x20, 0x25, 0x30, 0x2e, 0x31
        /*0020*/ 	.byte	0x35, 0x65, 0x1b, 0x5b, 0x6d, 0x00
.L_0:


//--------------------- .nv.shared._Z17cudaReduction_miniPdPKd --------------------------
	.section	.nv.shared._Z17cudaReduction_miniPdPKd,"aw",@nobits
	.sectionflags	@""
	.align	8
.nv.shared._Z17cudaReduction_miniPdPKd:
	.zero		2048


//--------------------- .nv.shared.reserved.0     --------------------------
	.section	.nv.shared.reserved.0,"aw",@nobits
	.weak		__nv_reservedSMEM_offset_0_alias
	.size		__nv_reservedSMEM_offset_0_alias, 0, 64
	.other		__nv_reservedSMEM_offset_0_alias,@"STO_CUDA_RESERVED_SHARED STV_DEFAULT"
__nv_reservedSMEM_offset_0_alias:
	.zero		0
	.zero		64


//--------------------- .nv.constant0._Z17cudaReduction_miniPdPKd --------------------------
	.section	.nv.constant0._Z17cudaReduction_miniPdPKd,"a",@progbits
	.sectionflags	@""
	.align	4
.nv.constant0._Z17cudaReduction_miniPdPKd:
	.zero		920


//--------------------- SYMBOLS --------------------------

	.type		.nv.reservedSmem.offset0,@object
	.size		.nv.reservedSmem.offset0,0x4
	.type		.nv.reservedSmem.cap,@object
	.size		.nv.reservedSmem.cap,0x4
	.type		vprintf,@function
